	.headerflags	@"EF_CUDA_TEXMODE_UNIFIED EF_CUDA_64BIT_ADDRESS EF_CUDA_ACCELERATORS EF_CUDA_SM90 EF_CUDA_VIRTUAL_SM(EF_CUDA_SM90)"
	.elftype	@"ET_EXEC"


//--------------------- .nv.info                  --------------------------
	.section	.nv.info,"",@"SHT_CUDA_INFO"
	.align	4


	//----- nvinfo : EIATTR_REGCOUNT
	.align		4
        /*0000*/ 	.byte	0x04, 0x2f
        /*0002*/ 	.short	(.L_2 - .L_1)
	.align		4
.L_1:
        /*0004*/ 	.word	index@(triton_per_fused_native_group_norm_8)
        /*0008*/ 	.word	0x00000014


	//----- nvinfo : EIATTR_MIN_STACK_SIZE
	.align		4
.L_2:
        /*000c*/ 	.byte	0x04, 0x12
        /*000e*/ 	.short	(.L_4 - .L_3)
	.align		4
.L_3:
        /*0010*/ 	.word	index@(triton_per_fused_native_group_norm_8)
        /*0014*/ 	.word	0x00000000


	//----- nvinfo : EIATTR_FRAME_SIZE
	.align		4
.L_4:
        /*0018*/ 	.byte	0x04, 0x11
        /*001a*/ 	.short	(.L_6 - .L_5)
	.align		4
.L_5:
        /*001c*/ 	.word	index@(triton_per_fused_native_group_norm_8)
        /*0020*/ 	.word	0x00000000


	//----- nvinfo : EIATTR_MIN_STACK_SIZE
	.align		4
.L_6:
        /*0024*/ 	.byte	0x04, 0x12
        /*0026*/ 	.short	(.L_8 - .L_7)
	.align		4
.L_7:
        /*0028*/ 	.word	index@(triton_per_fused_native_group_norm_8)
        /*002c*/ 	.word	0x00000000
.L_8:


//--------------------- .nv.info.triton_per_fused_native_group_norm_8 --------------------------
	.section	.nv.info.triton_per_fused_native_group_norm_8,"",@"SHT_CUDA_INFO"
	.sectionflags	@""
	.align	4


	//----- nvinfo : EIATTR_CUDA_API_VERSION
	.align		4
        /*0000*/ 	.byte	0x04, 0x37
        /*0002*/ 	.short	(.L_10 - .L_9)
.L_9:
        /*0004*/ 	.word	0x0000007c


	//----- nvinfo : EIATTR_KPARAM_INFO
	.align		4
.L_10:
        /*0008*/ 	.byte	0x04, 0x17
        /*000a*/ 	.short	(.L_12 - .L_11)
.L_11:
        /*000c*/ 	.word	0x00000000
        /*0010*/ 	.short	0x0007
        /*0012*/ 	.short	0x0034
        /*0014*/ 	.byte	0x00, 0xf0, 0x11, 0x00


	//----- nvinfo : EIATTR_KPARAM_INFO
	.align		4
.L_12:
        /*0018*/ 	.byte	0x04, 0x17
        /*001a*/ 	.short	(.L_14 - .L_13)
.L_13:
        /*001c*/ 	.word	0x00000000
        /*0020*/ 	.short	0x0006
        /*0022*/ 	.short	0x0030
        /*0024*/ 	.byte	0x00, 0xf0, 0x11, 0x00


	//----- nvinfo : EIATTR_KPARAM_INFO
	.align		4
.L_14:
        /*0028*/ 	.byte	0x04, 0x17
        /*002a*/ 	.short	(.L_16 - .L_15)
.L_15:
        /*002c*/ 	.word	0x00000000
        /*0030*/ 	.short	0x0005
        /*0032*/ 	.short	0x0028
        /*0034*/ 	.byte	0x00, 0xf4, 0x21, 0x00


	//----- nvinfo : EIATTR_KPARAM_INFO
	.align		4
.L_16:
        /*0038*/ 	.byte	0x04, 0x17
        /*003a*/ 	.short	(.L_18 - .L_17)
.L_17:
        /*003c*/ 	.word	0x00000000
        /*0040*/ 	.short	0x0004
        /*0042*/ 	.short	0x0020
        /*0044*/ 	.byte	0x00, 0xf4, 0x21, 0x00


	//----- nvinfo : EIATTR_KPARAM_INFO
	.align		4
.L_18:
        /*0048*/ 	.byte	0x04, 0x17
        /*004a*/ 	.short	(.L_20 - .L_19)
.L_19:
        /*004c*/ 	.word	0x00000000
        /*0050*/ 	.short	0x0003
        /*0052*/ 	.short	0x0018
        /*0054*/ 	.byte	0x00, 0xf4, 0x21, 0x00


	//----- nvinfo : EIATTR_KPARAM_INFO
	.align		4
.L_20:
        /*0058*/ 	.byte	0x04, 0x17
        /*005a*/ 	.short	(.L_22 - .L_21)
.L_21:
        /*005c*/ 	.word	0x00000000
        /*0060*/ 	.short	0x0002
        /*0062*/ 	.short	0x0010
        /*0064*/ 	.byte	0x00, 0xf4, 0x21, 0x00


	//----- nvinfo : EIATTR_KPARAM_INFO
	.align		4
.L_22:
        /*0068*/ 	.byte	0x04, 0x17
        /*006a*/ 	.short	(.L_24 - .L_23)
.L_23:
        /*006c*/ 	.word	0x00000000
        /*0070*/ 	.short	0x0001
        /*0072*/ 	.short	0x0008
        /*0074*/ 	.byte	0x00, 0xf4, 0x21, 0x00


	//----- nvinfo : EIATTR_KPARAM_INFO
	.align		4
.L_24:
        /*0078*/ 	.byte	0x04, 0x17
        /*007a*/ 	.short	(.L_26 - .L_25)
.L_25:
        /*007c*/ 	.word	0x00000000
        /*0080*/ 	.short	0x0000
        /*0082*/ 	.short	0x0000
        /*0084*/ 	.byte	0x00, 0xf4, 0x21, 0x00


	//----- nvinfo : EIATTR_SPARSE_MMA_MASK
	.align		4
.L_26:
        /*0088*/ 	.byte	0x03, 0x50
        /*008a*/ 	.short	0x0000


	//----- nvinfo : EIATTR_MAXREG_COUNT
	.align		4
        /*008c*/ 	.byte	0x03, 0x1b
        /*008e*/ 	.short	0x00ff


	//----- nvinfo : EIATTR_COOP_GROUP_MASK_REGIDS
	.align		4
        /*0090*/ 	.byte	0x04, 0x29
        /*0092*/ 	.short	(.L_28 - .L_27)


	//   ....[0]....
.L_27:
        /*0094*/ 	.word	0xffffffff


	//   ....[1]....
        /*0098*/ 	.word	0xffffffff


	//   ....[2]....
        /*009c*/ 	.word	0xffffffff


	//   ....[3]....
        /*00a0*/ 	.word	0xffffffff


	//   ....[4]....
        /*00a4*/ 	.word	0xffffffff


	//   ....[5]....
        /*00a8*/ 	.word	0xffffffff


	//   ....[6]....
        /*00ac*/ 	.word	0xffffffff


	//   ....[7]....
        /*00b0*/ 	.word	0xffffffff


	//   ....[8]....
        /*00b4*/ 	.word	0xffffffff


	//----- nvinfo : EIATTR_COOP_GROUP_INSTR_OFFSETS
	.align		4
.L_28:
        /*00b8*/ 	.byte	0x04, 0x28
        /*00ba*/ 	.short	(.L_30 - .L_29)


	//   ....[0]....
.L_29:
        /*00bc*/ 	.word	0x00000250


	//   ....[1]....
        /*00c0*/ 	.word	0x00000360


	//   ....[2]....
        /*00c4*/ 	.word	0x00000410


	//   ....[3]....
        /*00c8*/ 	.word	0x00000450


	//   ....[4]....
        /*00cc*/ 	.word	0x00000490


	//   ....[5]....
        /*00d0*/ 	.word	0x00000580


	//   ....[6]....
        /*00d4*/ 	.word	0x000005c0


	//   ....[7]....
        /*00d8*/ 	.word	0x000006f0


	//   ....[8]....
        /*00dc*/ 	.word	0x00000720


	//----- nvinfo : EIATTR_EXIT_INSTR_OFFSETS
	.align		4
.L_30:
        /*00e0*/ 	.byte	0x04, 0x1c
        /*00e2*/ 	.short	(.L_32 - .L_31)


	//   ....[0]....
.L_31:
        /*00e4*/ 	.word	0x000008f0


	//   ....[1]....
        /*00e8*/ 	.word	0x00000940


	//----- nvinfo : EIATTR_REQNTID
	.align		4
.L_32:
        /*00ec*/ 	.byte	0x04, 0x10
        /*00ee*/ 	.short	(.L_34 - .L_33)
.L_33:
        /*00f0*/ 	.word	0x00000040
        /*00f4*/ 	.word	0x00000001
        /*00f8*/ 	.word	0x00000001


	//----- nvinfo : EIATTR_CBANK_PARAM_SIZE
	.align		4
.L_34:
        /*00fc*/ 	.byte	0x03, 0x19
        /*00fe*/ 	.short	0x0038


	//----- nvinfo : EIATTR_PARAM_CBANK
	.align		4
        /*0100*/ 	.byte	0x04, 0x0a
        /*0102*/ 	.short	(.L_36 - .L_35)
	.align		4
.L_35:
        /*0104*/ 	.word	index@(.nv.constant0.triton_per_fused_native_group_norm_8)
        /*0108*/ 	.short	0x0210
        /*010a*/ 	.short	0x0038


	//----- nvinfo : EIATTR_SW_WAR
	.align		4
.L_36:
        /*010c*/ 	.byte	0x04, 0x36
        /*010e*/ 	.short	(.L_38 - .L_37)
.L_37:
        /*0110*/ 	.word	0x00000008
.L_38:


//--------------------- .nv.callgraph             --------------------------
	.section	.nv.callgraph,"",@"SHT_CUDA_CALLGRAPH"
	.align	4
	.sectionentsize	8
	.align		4
        /*0000*/ 	.word	0x00000000
	.align		4
        /*0004*/ 	.word	0xffffffff
	.align		4
        /*0008*/ 	.word	0x00000000
	.align		4
        /*000c*/ 	.word	0xfffffffe
	.align		4
        /*0010*/ 	.word	0x00000000
	.align		4
        /*0014*/ 	.word	0xfffffffd
	.align		4
        /*0018*/ 	.word	0x00000000
	.align		4
        /*001c*/ 	.word	0xfffffffc


//--------------------- .nv.constant4             --------------------------
	.section	.nv.constant4,"a",@progbits
	.align	8
	.align		8
.nv.constant4:
        /*0000*/ 	.dword	_$_str


//--------------------- .text.triton_per_fused_native_group_norm_8 --------------------------
	.section	.text.triton_per_fused_native_group_norm_8,"ax",@progbits
	.sectionflags	@"SHF_BARRIERS=1"
	.align	128
        .global         triton_per_fused_native_group_norm_8
        .type           triton_per_fused_native_group_norm_8,@function
        .size           triton_per_fused_native_group_norm_8,(.L_x_1 - triton_per_fused_native_group_norm_8)
        .other          triton_per_fused_native_group_norm_8,@"STO_CUDA_ENTRY STV_DEFAULT"
triton_per_fused_native_group_norm_8:
.text.triton_per_fused_native_group_norm_8:
[----:B------:R-:W0:Y:S02]  /*0000*/  LDC R1, c[0x0][0x28] ;  /* 0x00000a00ff017b82 */ /* 0x000e240000000800 */
[----:B------:R-:W1:Y:S01]  /*0010*/  S2R R0, SR_TID.X ;  /* 0x0000000000007919 */ /* 0x000e620000002100 */
[----:B------:R-:W2:Y:S01]  /*0020*/  LDC.64 R8, c[0x0][0x220] ;  /* 0x00008800ff087b82 */ /* 0x000ea20000000a00 */
[----:B------:R-:W-:Y:S01]  /*0030*/  CS2R R10, SRZ ;  /* 0x00000000000a7805 */ /* 0x000fe2000001ff00 */
[----:B------:R-:W-:Y:S01]  /*0040*/  ULDC.64 UR6, c[0x0][0x208] ;  /* 0x0000820000067ab9 */ /* 0x000fe20000000a00 */
[----:B------:R-:W3:Y:S05]  /*0050*/  S2R R3, SR_CTAID.X ;  /* 0x0000000000037919 */ /* 0x000eea0000002500 */
[----:B------:R-:W4:Y:S08]  /*0060*/  LDC.64 R12, c[0x0][0x210] ;  /* 0x00008400ff0c7b82 */ /* 0x000f300000000a00 */
[----:B------:R-:W5:Y:S01]  /*0070*/  LDC.64 R14, c[0x0][0x218] ;  /* 0x00008600ff0e7b82 */ /* 0x000f620000000a00 */
[----:B-1----:R-:W-:-:S02]  /*0080*/  SHF.R.U32.HI R2, RZ, 0x3, R0 ;  /* 0x00000003ff027819 */ /* 0x002fc40000011600 */
[----:B------:R-:W-:Y:S02]  /*0090*/  SHF.L.U32 R5, R0, 0x1, RZ ;  /* 0x0000000100057819 */ /* 0x000fe400000006ff */
[----:B---3--:R-:W-:Y:S02]  /*00a0*/  SHF.L.U32 R3, R3, 0x3, RZ ;  /* 0x0000000303037819 */ /* 0x008fe400000006ff */
[----:B------:R-:W-:Y:S02]  /*00b0*/  SGXT.U32 R2, R2, 0x3 ;  /* 0x000000030202781a */ /* 0x000fe40000000000 */
[----:B------:R-:W-:Y:S02]  /*00c0*/  LOP3.LUT R5, R5, 0xe, RZ, 0xc0, !PT ;  /* 0x0000000e05057812 */ /* 0x000fe400078ec0ff */
[----:B------:R-:W-:-:S04]  /*00d0*/  LOP3.LUT R4, R3, R2, RZ, 0xfc, !PT ;  /* 0x0000000203047212 */ /* 0x000fc800078efcff */
[C---:B------:R-:W-:Y:S02]  /*00e0*/  ISETP.GE.AND P0, PT, R4.reuse, 0x10, PT ;  /* 0x000000100400780c */ /* 0x040fe40003f06270 */
[----:B------:R-:W-:-:S05]  /*00f0*/  LEA R7, R4, R5, 0x4 ;  /* 0x0000000504077211 */ /* 0x000fca00078e20ff */
[----:B--2---:R-:W-:-:S06]  /*0100*/  IMAD.WIDE R8, R7, 0x4, R8 ;  /* 0x0000000407087825 */ /* 0x004fcc00078e0208 */
[----:B------:R-:W2:Y:S01]  /*0110*/  @!P0 LDG.E.64 R10, desc[UR6][R8.64] ;  /* 0x00000006080a8981 */ /* 0x000ea2000c1e1b00 */
[----:B------:R-:W-:Y:S01]  /*0120*/  CS2R R4, SRZ ;  /* 0x0000000000047805 */ /* 0x000fe2000001ff00 */
[----:B----4-:R-:W-:-:S05]  /*0130*/  IMAD.WIDE R12, R7, 0x4, R12 ;  /* 0x00000004070c7825 */ /* 0x010fca00078e020c */
[----:B------:R-:W3:Y:S01]  /*0140*/  @!P0 LDG.E.64 R4, desc[UR6][R12.64] ;  /* 0x000000060c048981 */ /* 0x000ee2000c1e1b00 */
[----:B-----5:R-:W-:Y:S01]  /*0150*/  IMAD.WIDE R14, R7, 0x4, R14 ;  /* 0x00000004070e7825 */ /* 0x020fe200078e020e */
[----:B------:R-:W-:-:S06]  /*0160*/  CS2R R6, SRZ ;  /* 0x0000000000067805 */ /* 0x000fcc000001ff00 */
[----:B------:R-:W4:Y:S01]  /*0170*/  @!P0 LDG.E.64 R6, desc[UR6][R14.64] ;  /* 0x000000060e068981 */ /* 0x000f22000c1e1b00 */
[----:B------:R-:W1:Y:S01]  /*0180*/  S2UR UR5, SR_CgaCtaId ;  /* 0x00000000000579c3 */ /* 0x000e620000008800 */
[----:B------:R-:W-:Y:S02]  /*0190*/  UMOV UR4, 0x400 ;  /* 0x0000040000047882 */ /* 0x000fe40000000000 */
[----:B-1----:R-:W-:Y:S01]  /*01a0*/  UPRMT UR4, UR5, 0x654, UR4 ;  /* 0x0000065405047896 */ /* 0x002fe20008000004 */
[----:B--2---:R-:W-:Y:S02]  /*01b0*/  SEL R10, R10, RZ, !P0 ;  /* 0x000000ff0a0a7207 */ /* 0x004fe40004000000 */
[----:B------:R-:W-:Y:S02]  /*01c0*/  SEL R11, R11, RZ, !P0 ;  /* 0x000000ff0b0b7207 */ /* 0x000fe40004000000 */
[----:B------:R-:W-:Y:S02]  /*01d0*/  FSEL R10, R10, RZ, !P0 ;  /* 0x000000ff0a0a7208 */ /* 0x000fe40004000000 */
[----:B------:R-:W-:-:S02]  /*01e0*/  FSEL R17, R11, RZ, !P0 ;  /* 0x000000ff0b117208 */ /* 0x000fc40004000000 */
[----:B---3--:R-:W-:Y:S02]  /*01f0*/  SEL R4, R4, RZ, !P0 ;  /* 0x000000ff04047207 */ /* 0x008fe40004000000 */
[----:B------:R-:W-:Y:S01]  /*0200*/  SEL R5, R5, RZ, !P0 ;  /* 0x000000ff05057207 */ /* 0x000fe20004000000 */
[----:B------:R-:W-:-:S03]  /*0210*/  FADD R8, R10, R17 ;  /* 0x000000110a087221 */ /* 0x000fc60000000000 */
[----:B------:R-:W-:Y:S01]  /*0220*/  FSEL R12, R5, RZ, !P0 ;  /* 0x000000ff050c7208 */ /* 0x000fe20004000000 */
[C---:B------:R-:W-:Y:S01]  /*0230*/  FMUL R11, R8.reuse, 0.25 ;  /* 0x3e800000080b7820 */ /* 0x040fe20000400000 */
[C---:B------:R-:W-:Y:S01]  /*0240*/  FSETP.GEU.AND P2, PT, |R8|.reuse, 1.175494350822287508e-38, PT ;  /* 0x008000000800780b */ /* 0x040fe20003f4e200 */
[----:B------:R-:W1:Y:S01]  /*0250*/  SHFL.BFLY PT, R9, R8, 0x4, 0x1f ;  /* 0x0c801f0008097f89 */ /* 0x000e6200000e0000 */
[----:B------:R-:W-:Y:S02]  /*0260*/  FSETP.GT.AND P1, PT, |R8|, 8.50705917302346158658e+37, PT ;  /* 0x7e8000000800780b */ /* 0x000fe40003f24200 */
[----:B----4-:R-:W-:Y:S02]  /*0270*/  SEL R6, R6, RZ, !P0 ;  /* 0x000000ff06067207 */ /* 0x010fe40004000000 */
[----:B------:R-:W-:Y:S02]  /*0280*/  FSEL R13, R11, R8, P1 ;  /* 0x000000080b0d7208 */ /* 0x000fe40000800000 */
[----:B------:R-:W-:-:S02]  /*0290*/  FSEL R11, R4, RZ, !P0 ;  /* 0x000000ff040b7208 */ /* 0x000fc40004000000 */
[----:B------:R-:W-:-:S03]  /*02a0*/  SEL R15, R7, RZ, !P0 ;  /* 0x000000ff070f7207 */ /* 0x000fc60004000000 */
[----:B------:R-:W-:Y:S01]  /*02b0*/  @!P2 FMUL R13, R13, 16777216 ;  /* 0x4b8000000d0da820 */ /* 0x000fe20000400000 */
[----:B------:R-:W-:Y:S01]  /*02c0*/  FADD R12, -R11, R12 ;  /* 0x0000000c0b0c7221 */ /* 0x000fe20000000100 */
[----:B------:R-:W-:Y:S01]  /*02d0*/  @P1 FMUL R17, R17, 0.25 ;  /* 0x3e80000011111820 */ /* 0x000fe20000400000 */
[----:B------:R-:W-:Y:S01]  /*02e0*/  FADD R6, R6, R15 ;  /* 0x0000000f06067221 */ /* 0x000fe20000000000 */
[----:B------:R2:W3:Y:S02]  /*02f0*/  MUFU.RCP R14, R13 ;  /* 0x0000000d000e7308 */ /* 0x0004e40000001000 */
[----:B------:R-:W-:Y:S01]  /*0300*/  @!P2 FMUL R17, R17, 16777216 ;  /* 0x4b8000001111a820 */ /* 0x000fe20000400000 */
[C---:B------:R-:W-:Y:S01]  /*0310*/  FSETP.NEU.AND P2, PT, R8.reuse, RZ, PT ;  /* 0x000000ff0800720b */ /* 0x040fe20003f4d000 */
[----:B-1----:R-:W-:Y:S01]  /*0320*/  FADD R4, R8, R9 ;  /* 0x0000000908047221 */ /* 0x002fe20000000000 */
[----:B--2---:R-:W-:-:S03]  /*0330*/  FMUL R13, R12, R12 ;  /* 0x0000000c0c0d7220 */ /* 0x004fc60000400000 */
[C---:B------:R-:W-:Y:S01]  /*0340*/  FMUL R7, R4.reuse, 0.25 ;  /* 0x3e80000004077820 */ /* 0x040fe20000400000 */
[----:B------:R-:W-:Y:S01]  /*0350*/  FSETP.GEU.AND P3, PT, |R4|, 1.175494350822287508e-38, PT ;  /* 0x008000000400780b */ /* 0x000fe20003f6e200 */
[----:B------:R-:W1:Y:S01]  /*0360*/  SHFL.BFLY PT, R5, R4, 0x2, 0x1f ;  /* 0x0c401f0004057f89 */ /* 0x000e6200000e0000 */
[----:B---3--:R-:W-:Y:S01]  /*0370*/  FMUL R14, R14, R17 ;  /* 0x000000110e0e7220 */ /* 0x008fe20000400000 */
[----:B------:R-:W-:Y:S01]  /*0380*/  FSETP.GT.AND P1, PT, |R4|, 8.50705917302346158658e+37, PT ;  /* 0x7e8000000400780b */ /* 0x000fe20003f24200 */
[----:B------:R-:W-:Y:S01]  /*0390*/  FMUL R13, R10, R13 ;  /* 0x0000000d0a0d7220 */ /* 0x000fe20000400000 */
[----:B------:R-:W-:Y:S02]  /*03a0*/  LOP3.LUT R17, R3, 0x7, R0, 0xf8, !PT ;  /* 0x0000000703117812 */ /* 0x000fe400078ef800 */
[----:B------:R-:W-:Y:S02]  /*03b0*/  FSEL R14, R14, RZ, P2 ;  /* 0x000000ff0e0e7208 */ /* 0x000fe40001000000 */
[----:B------:R-:W-:-:S02]  /*03c0*/  FSEL R15, R7, R4, P1 ;  /* 0x00000004070f7208 */ /* 0x000fc40000800000 */
[----:B------:R-:W-:Y:S01]  /*03d0*/  FSEL R7, R6, RZ, !P0 ;  /* 0x000000ff06077208 */ /* 0x000fe20004000000 */
[----:B------:R-:W-:Y:S02]  /*03e0*/  FFMA R11, R12, R14, R11 ;  /* 0x0000000e0c0b7223 */ /* 0x000fe4000000000b */
[----:B------:R-:W-:Y:S02]  /*03f0*/  @!P3 FMUL R15, R15, 16777216 ;  /* 0x4b8000000f0fb820 */ /* 0x000fe40000400000 */
[----:B------:R-:W-:Y:S01]  /*0400*/  FFMA R13, R14, R13, R7 ;  /* 0x0000000d0e0d7223 */ /* 0x000fe20000000007 */
[----:B------:R-:W2:Y:S01]  /*0410*/  SHFL.BFLY PT, R10, R11, 0x4, 0x1f ;  /* 0x0c801f000b0a7f89 */ /* 0x000ea200000e0000 */
[----:B------:R-:W3:Y:S01]  /*0420*/  MUFU.RCP R14, R15 ;  /* 0x0000000f000e7308 */ /* 0x000ee20000001000 */
[----:B------:R-:W-:Y:S01]  /*0430*/  @P1 FMUL R9, R9, 0.25 ;  /* 0x3e80000009091820 */ /* 0x000fe20000400000 */
[C---:B------:R-:W-:Y:S01]  /*0440*/  FSETP.NEU.AND P1, PT, R4.reuse, RZ, PT ;  /* 0x000000ff0400720b */ /* 0x040fe20003f2d000 */
[----:B------:R-:W4:Y:S02]  /*0450*/  SHFL.BFLY PT, R12, R13, 0x4, 0x1f ;  /* 0x0c801f000d0c7f89 */ /* 0x000f2400000e0000 */
[----:B------:R-:W-:Y:S01]  /*0460*/  @!P3 FMUL R9, R9, 16777216 ;  /* 0x4b8000000909b820 */ /* 0x000fe20000400000 */
[----:B-1----:R-:W-:-:S05]  /*0470*/  FADD R6, R4, R5 ;  /* 0x0000000504067221 */ /* 0x002fca0000000000 */
[C---:B------:R-:W-:Y:S01]  /*0480*/  FSETP.GEU.AND P2, PT, |R6|.reuse, 1.175494350822287508e-38, PT ;  /* 0x008000000600780b */ /* 0x040fe20003f4e200 */
[----:B------:R-:W1:Y:S01]  /*0490*/  SHFL.BFLY PT, R7, R6, 0x1, 0x1f ;  /* 0x0c201f0006077f89 */ /* 0x000e6200000e0000 */
[----:B------:R-:W-:Y:S01]  /*04a0*/  FSETP.GT.AND P0, PT, |R6|, 8.50705917302346158658e+37, PT ;  /* 0x7e8000000600780b */ /* 0x000fe20003f04200 */
[----:B---3--:R-:W-:Y:S01]  /*04b0*/  FMUL R14, R14, R9 ;  /* 0x000000090e0e7220 */ /* 0x008fe20000400000 */
[----:B------:R-:W-:-:S04]  /*04c0*/  FMUL R9, R6, 0.25 ;  /* 0x3e80000006097820 */ /* 0x000fc80000400000 */
[----:B------:R-:W-:Y:S02]  /*04d0*/  FSEL R14, R14, RZ, P1 ;  /* 0x000000ff0e0e7208 */ /* 0x000fe40000800000 */
[----:B------:R-:W-:Y:S01]  /*04e0*/  FSEL R15, R9, R6, P0 ;  /* 0x00000006090f7208 */ /* 0x000fe20000000000 */
[----:B--2---:R-:W-:Y:S01]  /*04f0*/  FADD R10, -R11, R10 ;  /* 0x0000000a0b0a7221 */ /* 0x004fe20000000100 */
[----:B------:R-:W-:-:S03]  /*0500*/  FSETP.NEU.AND P1, PT, R6, RZ, PT ;  /* 0x000000ff0600720b */ /* 0x000fc60003f2d000 */
[C---:B------:R-:W-:Y:S01]  /*0510*/  FFMA R11, R10.reuse, R14, R11 ;  /* 0x0000000e0a0b7223 */ /* 0x040fe2000000000b */
[----:B------:R-:W-:Y:S01]  /*0520*/  FMUL R9, R10, R10 ;  /* 0x0000000a0a097220 */ /* 0x000fe20000400000 */
[----:B------:R-:W-:Y:S01]  /*0530*/  @!P2 FMUL R15, R15, 16777216 ;  /* 0x4b8000000f0fa820 */ /* 0x000fe20000400000 */
[----:B----4-:R-:W-:Y:S01]  /*0540*/  FADD R13, R13, R12 ;  /* 0x0000000c0d0d7221 */ /* 0x010fe20000000000 */
[----:B------:R-:W-:Y:S01]  /*0550*/  @P0 FMUL R5, R5, 0.25 ;  /* 0x3e80000005050820 */ /* 0x000fe20000400000 */
[----:B------:R-:W-:Y:S01]  /*0560*/  FMUL R9, R8, R9 ;  /* 0x0000000908097220 */ /* 0x000fe20000400000 */
[----:B------:R2:W3:Y:S01]  /*0570*/  MUFU.RCP R12, R15 ;  /* 0x0000000f000c7308 */ /* 0x0004e20000001000 */
[----:B------:R-:W4:Y:S01]  /*0580*/  SHFL.BFLY PT, R8, R11, 0x2, 0x1f ;  /* 0x0c401f000b087f89 */ /* 0x000f2200000e0000 */
[----:B------:R-:W-:Y:S01]  /*0590*/  @!P2 FMUL R5, R5, 16777216 ;  /* 0x4b8000000505a820 */ /* 0x000fe20000400000 */
[----:B------:R-:W-:Y:S01]  /*05a0*/  FFMA R9, R14, R9, R13 ;  /* 0x000000090e097223 */ /* 0x000fe2000000000d */
[----:B-1----:R-:W-:-:S04]  /*05b0*/  FADD R13, R6, R7 ;  /* 0x00000007060d7221 */ /* 0x002fc80000000000 */
[----:B------:R-:W1:Y:S01]  /*05c0*/  SHFL.BFLY PT, R10, R9, 0x2, 0x1f ;  /* 0x0c401f00090a7f89 */ /* 0x000e6200000e0000 */
[C---:B------:R-:W-:Y:S01]  /*05d0*/  FSETP.GT.AND P0, PT, |R13|.reuse, 8.50705917302346158658e+37, PT ;  /* 0x7e8000000d00780b */ /* 0x040fe20003f04200 */
[----:B--2---:R-:W-:Y:S01]  /*05e0*/  HFMA2.MMA R15, -RZ, RZ, 0.4375, 0 ;  /* 0x37000000ff0f7435 */ /* 0x004fe200000001ff */
[----:B------:R-:W-:Y:S01]  /*05f0*/  FSETP.GEU.AND P2, PT, |R13|, 1.175494350822287508e-38, PT ;  /* 0x008000000d00780b */ /* 0x000fe20003f4e200 */
[----:B---3--:R-:W-:-:S05]  /*0600*/  FMUL R12, R12, R5 ;  /* 0x000000050c0c7220 */ /* 0x008fca0000400000 */
[----:B------:R-:W-:Y:S02]  /*0610*/  FSEL R12, R12, RZ, P1 ;  /* 0x000000ff0c0c7208 */ /* 0x000fe40000800000 */
[----:B------:R-:W-:-:S03]  /*0620*/  FSETP.NEU.AND P1, PT, R13, RZ, PT ;  /* 0x000000ff0d00720b */ /* 0x000fc60003f2d000 */
[----:B------:R-:W-:Y:S01]  /*0630*/  @P0 FMUL R13, R13, 0.25 ;  /* 0x3e8000000d0d0820 */ /* 0x000fe20000400000 */
[----:B------:R-:W-:Y:S01]  /*0640*/  @P0 FMUL R7, R7, 0.25 ;  /* 0x3e80000007070820 */ /* 0x000fe20000400000 */
[----:B----4-:R-:W-:Y:S01]  /*0650*/  FADD R8, -R11, R8 ;  /* 0x000000080b087221 */ /* 0x010fe20000000100 */
[----:B------:R-:W-:Y:S01]  /*0660*/  LOP3.LUT P0, RZ, R0, 0x38, RZ, 0xc0, !PT ;  /* 0x0000003800ff7812 */ /* 0x000fe2000780c0ff */
[----:B------:R-:W-:Y:S01]  /*0670*/  @!P2 FMUL R13, R13, 16777216 ;  /* 0x4b8000000d0da820 */ /* 0x000fe20000400000 */
[----:B------:R-:W-:Y:S01]  /*0680*/  @!P2 FMUL R7, R7, 16777216 ;  /* 0x4b8000000707a820 */ /* 0x000fe20000400000 */
[C---:B------:R-:W-:Y:S01]  /*0690*/  FMUL R5, R8.reuse, R8 ;  /* 0x0000000808057220 */ /* 0x040fe20000400000 */
[----:B------:R-:W-:Y:S01]  /*06a0*/  FFMA R8, R8, R12, R11 ;  /* 0x0000000c08087223 */ /* 0x000fe2000000000b */
[----:B------:R-:W-:Y:S01]  /*06b0*/  ISETP.LT.AND P0, PT, R17, 0x10, !P0 ;  /* 0x000000101100780c */ /* 0x000fe20004701270 */
[----:B-1----:R-:W-:Y:S01]  /*06c0*/  FADD R9, R9, R10 ;  /* 0x0000000a09097221 */ /* 0x002fe20000000000 */
[----:B------:R-:W-:Y:S01]  /*06d0*/  FMUL R5, R4, R5 ;  /* 0x0000000504057220 */ /* 0x000fe20000400000 */
[----:B------:R-:W1:Y:S01]  /*06e0*/  MUFU.RCP R10, R13 ;  /* 0x0000000d000a7308 */ /* 0x000e620000001000 */
[----:B------:R-:W2:Y:S02]  /*06f0*/  SHFL.BFLY PT, R11, R8, 0x1, 0x1f ;  /* 0x0c201f00080b7f89 */ /* 0x000ea400000e0000 */
[----:B------:R-:W-:Y:S01]  /*0700*/  FFMA R5, R12, R5, R9 ;  /* 0x000000050c057223 */ /* 0x000fe20000000009 */
[----:B------:R-:W-:-:S04]  /*0710*/  LEA R12, R2, UR4, 0x2 ;  /* 0x00000004020c7c11 */ /* 0x000fc8000f8e10ff */
[----:B------:R-:W3:Y:S01]  /*0720*/  SHFL.BFLY PT, R4, R5, 0x1, 0x1f ;  /* 0x0c201f0005047f89 */ /* 0x000ee200000e0000 */
[----:B-1----:R-:W-:-:S05]  /*0730*/  FMUL R10, R10, R7 ;  /* 0x000000070a0a7220 */ /* 0x002fca0000400000 */
[----:B------:R-:W-:Y:S01]  /*0740*/  FSEL R10, R10, RZ, P1 ;  /* 0x000000ff0a0a7208 */ /* 0x000fe20000800000 */
[----:B--2---:R-:W-:-:S04]  /*0750*/  FADD R11, -R8, R11 ;  /* 0x0000000b080b7221 */ /* 0x004fc80000000100 */
[C---:B------:R-:W-:Y:S01]  /*0760*/  FFMA R8, R11.reuse, R10, R8 ;  /* 0x0000000a0b087223 */ /* 0x040fe20000000008 */
[----:B------:R-:W-:Y:S01]  /*0770*/  FMUL R9, R11, R11 ;  /* 0x0000000b0b097220 */ /* 0x000fe20000400000 */
[----:B---3--:R-:W-:Y:S01]  /*0780*/  FADD R7, R5, R4 ;  /* 0x0000000405077221 */ /* 0x008fe20000000000 */
[----:B------:R-:W-:Y:S02]  /*0790*/  LOP3.LUT R4, R0, 0x7, RZ, 0xc0, !PT ;  /* 0x0000000700047812 */ /* 0x000fe400078ec0ff */
[----:B------:R-:W-:Y:S01]  /*07a0*/  STS [R12], R8 ;  /* 0x000000080c007388 */ /* 0x000fe20000000800 */
[----:B------:R-:W-:Y:S01]  /*07b0*/  FMUL R9, R6, R9 ;  /* 0x0000000906097220 */ /* 0x000fe20000400000 */
[----:B------:R-:W-:Y:S01]  /*07c0*/  LEA R11, R4, UR4, 0x2 ;  /* 0x00000004040b7c11 */ /* 0x000fe2000f8e10ff */
[----:B------:R-:W-:Y:S02]  /*07d0*/  BAR.SYNC.DEFER_BLOCKING 0x0 ;  /* 0x0000000000007b1d */ /* 0x000fe40000010000 */
[----:B------:R-:W-:-:S06]  /*07e0*/  FFMA R9, R10, R9, R7 ;  /* 0x000000090a097223 */ /* 0x000fcc0000000007 */
[----:B------:R-:W1:Y:S08]  /*07f0*/  LDC.64 R4, c[0x0][0x238] ;  /* 0x00008e00ff047b82 */ /* 0x000e700000000a00 */
[----:B------:R-:W2:Y:S01]  /*0800*/  LDC.64 R6, c[0x0][0x228] ;  /* 0x00008a00ff067b82 */ /* 0x000ea20000000a00 */
[----:B------:R-:W-:Y:S07]  /*0810*/  LDS R13, [R11] ;  /* 0x000000000b0d7984 */ /* 0x000fee0000000800 */
[----:B------:R-:W-:Y:S06]  /*0820*/  BAR.SYNC.DEFER_BLOCKING 0x0 ;  /* 0x0000000000007b1d */ /* 0x000fec0000010000 */
[----:B------:R-:W-:Y:S02]  /*0830*/  STS [R12], R9 ;  /* 0x000000090c007388 */ /* 0x000fe40000000800 */
[----:B------:R-:W-:Y:S06]  /*0840*/  BAR.SYNC.DEFER_BLOCKING 0x0 ;  /* 0x0000000000007b1d */ /* 0x000fec0000010000 */
[----:B------:R-:W3:Y:S02]  /*0850*/  LDS R2, [R11] ;  /* 0x000000000b027984 */ /* 0x000ee40000000800 */
[----:B------:R-:W-:Y:S06]  /*0860*/  BAR.SYNC.DEFER_BLOCKING 0x0 ;  /* 0x0000000000007b1d */ /* 0x000fec0000010000 */
[----:B------:R4:W-:Y:S01]  /*0870*/  STS [R12], R9 ;  /* 0x000000090c007388 */ /* 0x0009e20000000800 */
[----:B---3--:R-:W-:Y:S01]  /*0880*/  FFMA R10, R2, R15, 9.9999997473787516356e-06 ;  /* 0x3727c5ac020a7423 */ /* 0x008fe2000000000f */
[----:B-1----:R-:W-:-:S03]  /*0890*/  IMAD.WIDE R2, R17, 0x4, R4 ;  /* 0x0000000411027825 */ /* 0x002fc600078e0204 */
[----:B------:R-:W1:Y:S01]  /*08a0*/  MUFU.RSQ R15, R10 ;  /* 0x0000000a000f7308 */ /* 0x000e620000001400 */
[----:B------:R-:W-:Y:S01]  /*08b0*/  BAR.SYNC.DEFER_BLOCKING 0x0 ;  /* 0x0000000000007b1d */ /* 0x000fe20000010000 */
[----:B--2---:R-:W-:-:S05]  /*08c0*/  IMAD.WIDE R4, R17, 0x4, R6 ;  /* 0x0000000411047825 */ /* 0x004fca00078e0206 */
[----:B-1----:R4:W-:Y:S04]  /*08d0*/  @P0 STG.E desc[UR6][R2.64], R15 ;  /* 0x0000000f02000986 */ /* 0x0029e8000c101906 */
[----:B------:R4:W-:Y:S01]  /*08e0*/  @P0 STG.E desc[UR6][R4.64], R13 ;  /* 0x0000000d04000986 */ /* 0x0009e2000c101906 */
[----:B------:R-:W-:Y:S05]  /*08f0*/  @!P0 EXIT ;  /* 0x000000000000894d */ /* 0x000fea0003800000 */
[----:B------:R-:W0:Y:S01]  /*0900*/  LDS R11, [R11] ;  /* 0x000000000b0b7984 */ /* 0x000e220000000800 */
[----:B----4-:R-:W1:Y:S02]  /*0910*/  LDC.64 R2, c[0x0][0x230] ;  /* 0x00008c00ff027b82 */ /* 0x010e640000000a00 */
[----:B-1----:R-:W-:-:S05]  /*0920*/  IMAD.WIDE R2, R17, 0x4, R2 ;  /* 0x0000000411027825 */ /* 0x002fca00078e0202 */
[----:B0-----:R-:W-:Y:S01]  /*0930*/  STG.E desc[UR6][R2.64], R11 ;  /* 0x0000000b02007986 */ /* 0x001fe2000c101906 */
[----:B------:R-:W-:Y:S05]  /*0940*/  EXIT ;  /* 0x000000000000794d */ /* 0x000fea0003800000 */
.L_x_0:
[----:B------:R-:W-:-:S00]  /*0950*/  BRA `(.L_x_0) ;  /* 0xfffffffc00fc7947 */ /* 0x000fc0000383ffff */
[----:B------:R-:W-:-:S00]  /*0960*/  NOP ;  /* 0x0000000000007918 */ /* 0x000fc00000000000 */
        /* <DEDUP_REMOVED lines=9> */
.L_x_1:


//--------------------- .nv.global.init           --------------------------
	.section	.nv.global.init,"aw",@progbits
.nv.global.init:
	.type		_$_str,@object
	.size		_$_str,(.L_0 - _$_str)
_$_str:
        /*0000*/ 	.byte	0x5f, 0x5f, 0x43, 0x55, 0x44, 0x41, 0x5f, 0x46, 0x54, 0x5a, 0x00
.L_0:


//--------------------- .nv.shared.triton_per_fused_native_group_norm_8 --------------------------
	.section	.nv.shared.triton_per_fused_native_group_norm_8,"aw",@nobits
	.sectionflags	@""
	.align	16
	.zero		1024


//--------------------- .nv.constant0.triton_per_fused_native_group_norm_8 --------------------------
	.section	.nv.constant0.triton_per_fused_native_group_norm_8,"a",@progbits
	.sectionflags	@""
	.align	4
.nv.constant0.triton_per_fused_native_group_norm_8:
	.zero		584
